	.headerflags	@"EF_CUDA_TEXMODE_UNIFIED EF_CUDA_64BIT_ADDRESS EF_CUDA_SM86 EF_CUDA_VIRTUAL_SM(EF_CUDA_SM86)"
	.elftype	@"ET_EXEC"


//--------------------- .nv.info                  --------------------------
	.section	.nv.info,"",@"SHT_CUDA_INFO"
	.align	4


	//----- nvinfo : EIATTR_REGCOUNT
	.align		4
        /*0000*/ 	.byte	0x04, 0x2f
        /*0002*/ 	.short	(.L_1 - .L_0)
	.align		4
.L_0:
        /*0004*/ 	.word	index@(causal_conv1d_fwd_kernel)
        /*0008*/ 	.word	0x0000001e


	//----- nvinfo : EIATTR_MAX_STACK_SIZE
	.align		4
.L_1:
        /*000c*/ 	.byte	0x04, 0x23
        /*000e*/ 	.short	(.L_3 - .L_2)
	.align		4
.L_2:
        /*0010*/ 	.word	index@(causal_conv1d_fwd_kernel)
        /*0014*/ 	.word	0x00000000


	//----- nvinfo : EIATTR_MIN_STACK_SIZE
	.align		4
.L_3:
        /*0018*/ 	.byte	0x04, 0x12
        /*001a*/ 	.short	(.L_5 - .L_4)
	.align		4
.L_4:
        /*001c*/ 	.word	index@(causal_conv1d_fwd_kernel)
        /*0020*/ 	.word	0x00000000


	//----- nvinfo : EIATTR_FRAME_SIZE
	.align		4
.L_5:
        /*0024*/ 	.byte	0x04, 0x11
        /*0026*/ 	.short	(.L_7 - .L_6)
	.align		4
.L_6:
        /*0028*/ 	.word	index@(causal_conv1d_fwd_kernel)
        /*002c*/ 	.word	0x00000000
.L_7:


//--------------------- .nv.info.causal_conv1d_fwd_kernel --------------------------
	.section	.nv.info.causal_conv1d_fwd_kernel,"",@"SHT_CUDA_INFO"
	.align	4


	//----- nvinfo : EIATTR_CUDA_API_VERSION
	.align		4
        /*0000*/ 	.byte	0x04, 0x37
        /*0002*/ 	.short	(.L_9 - .L_8)
.L_8:
        /*0004*/ 	.word	0x0000007b


	//----- nvinfo : EIATTR_SW2861232_WAR
	.align		4
.L_9:
        /*0008*/ 	.byte	0x01, 0x35
	.zero		2


	//----- nvinfo : EIATTR_PARAM_CBANK
	.align		4
        /*000c*/ 	.byte	0x04, 0x0a
        /*000e*/ 	.short	(.L_11 - .L_10)
	.align		4
.L_10:
        /*0010*/ 	.word	index@(.nv.constant0.causal_conv1d_fwd_kernel)
        /*0014*/ 	.short	0x0160
        /*0016*/ 	.short	0x002c


	//----- nvinfo : EIATTR_CBANK_PARAM_SIZE
	.align		4
.L_11:
        /*0018*/ 	.byte	0x03, 0x19
        /*001a*/ 	.short	0x002c


	//----- nvinfo : EIATTR_KPARAM_INFO
	.align		4
        /*001c*/ 	.byte	0x04, 0x17
        /*001e*/ 	.short	(.L_13 - .L_12)
.L_12:
        /*0020*/ 	.word	0x00000000
        /*0024*/ 	.short	0x0005
        /*0026*/ 	.short	0x0028
        /*0028*/ 	.byte	0x00, 0xf0, 0x11, 0x00


	//----- nvinfo : EIATTR_KPARAM_INFO
	.align		4
.L_13:
        /*002c*/ 	.byte	0x04, 0x17
        /*002e*/ 	.short	(.L_15 - .L_14)
.L_14:
        /*0030*/ 	.word	0x00000000
        /*0034*/ 	.short	0x0004
        /*0036*/ 	.short	0x0020
        /*0038*/ 	.byte	0x00, 0xf0, 0x21, 0x00


	//----- nvinfo : EIATTR_KPARAM_INFO
	.align		4
.L_15:
        /*003c*/ 	.byte	0x04, 0x17
        /*003e*/ 	.short	(.L_17 - .L_16)
.L_16:
        /*0040*/ 	.word	0x00000000
        /*0044*/ 	.short	0x0003
        /*0046*/ 	.short	0x0018
        /*0048*/ 	.byte	0x00, 0xf0, 0x21, 0x00


	//----- nvinfo : EIATTR_KPARAM_INFO
	.align		4
.L_17:
        /*004c*/ 	.byte	0x04, 0x17
        /*004e*/ 	.short	(.L_19 - .L_18)
.L_18:
        /*0050*/ 	.word	0x00000000
        /*0054*/ 	.short	0x0002
        /*0056*/ 	.short	0x0010
        /*0058*/ 	.byte	0x00, 0xf0, 0x21, 0x00


	//----- nvinfo : EIATTR_KPARAM_INFO
	.align		4
.L_19:
        /*005c*/ 	.byte	0x04, 0x17
        /*005e*/ 	.short	(.L_21 - .L_20)
.L_20:
        /*0060*/ 	.word	0x00000000
        /*0064*/ 	.short	0x0001
        /*0066*/ 	.short	0x0008
        /*0068*/ 	.byte	0x00, 0xf0, 0x21, 0x00


	//----- nvinfo : EIATTR_KPARAM_INFO
	.align		4
.L_21:
        /*006c*/ 	.byte	0x04, 0x17
        /*006e*/ 	.short	(.L_23 - .L_22)
.L_22:
        /*0070*/ 	.word	0x00000000
        /*0074*/ 	.short	0x0000
        /*0076*/ 	.short	0x0000
        /*0078*/ 	.byte	0x00, 0xf0, 0x21, 0x00


	//----- nvinfo : EIATTR_MAXREG_COUNT
	.align		4
.L_23:
        /*007c*/ 	.byte	0x03, 0x1b
        /*007e*/ 	.short	0x0080


	//----- nvinfo : EIATTR_COOP_GROUP_MASK_REGIDS
	.align		4
        /*0080*/ 	.byte	0x04, 0x29
        /*0082*/ 	.short	(.L_25 - .L_24)


	//   ....[0]....
.L_24:
        /*0084*/ 	.word	0xffffffff


	//   ....[1]....
        /*0088*/ 	.word	0xffffffff


	//   ....[2]....
        /*008c*/ 	.word	0xffffffff


	//   ....[3]....
        /*0090*/ 	.word	0xffffffff


	//   ....[4]....
        /*0094*/ 	.word	0xffffffff


	//   ....[5]....
        /*0098*/ 	.word	0xffffffff


	//   ....[6]....
        /*009c*/ 	.word	0xffffffff


	//   ....[7]....
        /*00a0*/ 	.word	0xffffffff


	//----- nvinfo : EIATTR_COOP_GROUP_INSTR_OFFSETS
	.align		4
.L_25:
        /*00a4*/ 	.byte	0x04, 0x28
        /*00a6*/ 	.short	(.L_27 - .L_26)


	//   ....[0]....
.L_26:
        /*00a8*/ 	.word	0x00000220


	//   ....[1]....
        /*00ac*/ 	.word	0x00000240


	//   ....[2]....
        /*00b0*/ 	.word	0x00000250


	//   ....[3]....
        /*00b4*/ 	.word	0x00000270


	//   ....[4]....
        /*00b8*/ 	.word	0x000002a0


	//   ....[5]....
        /*00bc*/ 	.word	0x000002b0


	//   ....[6]....
        /*00c0*/ 	.word	0x000007b0


	//   ....[7]....
        /*00c4*/ 	.word	0x000007d0


	//----- nvinfo : EIATTR_EXIT_INSTR_OFFSETS
	.align		4
.L_27:
        /*00c8*/ 	.byte	0x04, 0x1c
        /*00ca*/ 	.short	(.L_29 - .L_28)


	//   ....[0]....
.L_28:
        /*00cc*/ 	.word	0x000009e0


	//   ....[1]....
        /*00d0*/ 	.word	0x00000a20


	//----- nvinfo : EIATTR_MAX_THREADS
	.align		4
.L_29:
        /*00d4*/ 	.byte	0x04, 0x05
        /*00d6*/ 	.short	(.L_31 - .L_30)
.L_30:
        /*00d8*/ 	.word	0x00000200
        /*00dc*/ 	.word	0x00000001
        /*00e0*/ 	.word	0x00000001
.L_31:


//--------------------- .nv.rel.action            --------------------------
	.section	.nv.rel.action,"",@"SHT_CUDA_RELOCINFO"
	.align	8
	.sectionentsize	8
        /*0000*/ 	.byte	0x73, 0x00, 0x00, 0x00, 0x00, 0x00, 0x00, 0x00, 0x00, 0x00, 0x00, 0x11, 0x25, 0x00, 0x05, 0x36


//--------------------- .nv.constant0.causal_conv1d_fwd_kernel --------------------------
	.section	.nv.constant0.causal_conv1d_fwd_kernel,"a",@progbits
	.align	4
.nv.constant0.causal_conv1d_fwd_kernel:
	.zero		396


//--------------------- .text.causal_conv1d_fwd_kernel --------------------------
	.section	.text.causal_conv1d_fwd_kernel,"ax",@progbits
	.sectionflags	@"SHF_BARRIERS=1"
	.sectioninfo	@"SHI_REGISTERS=30"
	.align	128
        .global         causal_conv1d_fwd_kernel
        .type           causal_conv1d_fwd_kernel,@function
        .size           causal_conv1d_fwd_kernel,(.L_x_1 - causal_conv1d_fwd_kernel)
        .other          causal_conv1d_fwd_kernel,@"STO_CUDA_ENTRY STV_DEFAULT"
causal_conv1d_fwd_kernel:
.text.causal_conv1d_fwd_kernel:
[----:B------:R-:W-:-:S02]  /*0000*/  IMAD.MOV.U32 R1, RZ, RZ, c[0x0][0x28] ;  /* 0x00000a00ff017624 */ /* 0x000fc400078e00ff */
[----:B------:R-:W0:Y:S01]  /*0010*/  S2R R4, SR_CTAID.Y ;  /* 0x0000000000047919 */ /* 0x000e220000002600 */
[----:B------:R-:W-:Y:S01]  /*0020*/  IMAD.MOV.U32 R11, RZ, RZ, 0x4 ;  /* 0x00000004ff0b7424 */ /* 0x000fe200078e00ff */
[----:B------:R-:W-:Y:S01]  /*0030*/  ULDC.64 UR4, c[0x0][0x118] ;  /* 0x0000460000047ab9 */ /* 0x000fe20000000a00 */
[----:B0-----:R-:W-:-:S04]  /*0040*/  IMAD.SHL.U32 R4, R4, 0x2, RZ ;  /* 0x0000000204047824 */ /* 0x001fc800078e00ff */
[----:B------:R-:W-:-:S05]  /*0050*/  IMAD.WIDE R4, R4, R11, c[0x0][0x180] ;  /* 0x0000600004047625 */ /* 0x000fca00078e020b */
[----:B------:R0:W2:Y:S01]  /*0060*/  LDG.E R0, [R4.64] ;  /* 0x0000000404007981 */ /* 0x0000a2000c1e1900 */
[----:B------:R-:W-:-:S03]  /*0070*/  IMAD.MOV.U32 R7, RZ, RZ, 0x2 ;  /* 0x00000002ff077424 */ /* 0x000fc600078e00ff */
[----:B------:R-:W1:Y:S04]  /*0080*/  S2R R12, SR_TID.X ;  /* 0x00000000000c7919 */ /* 0x000e680000002100 */
[----:B------:R-:W3:Y:S04]  /*0090*/  S2R R2, SR_CTAID.X ;  /* 0x0000000000027919 */ /* 0x000ee80000002500 */
[----:B0-----:R0:W4:Y:S01]  /*00a0*/  LDG.E R4, [R4.64+0x4] ;  /* 0x0000040404047981 */ /* 0x001122000c1e1900 */
[----:B-1----:R-:W-:Y:S02]  /*00b0*/  SHF.R.U32.HI R13, RZ, 0x2, R12 ;  /* 0x00000002ff0d7819 */ /* 0x002fe4000001160c */
[----:B------:R-:W-:Y:S01]  /*00c0*/  LOP3.LUT P0, R14, R12, 0x3, RZ, 0xc0, !PT ;  /* 0x000000030c0e7812 */ /* 0x000fe2000780c0ff */
[----:B---3--:R-:W-:Y:S01]  /*00d0*/  IMAD.SHL.U32 R2, R2, 0x10, RZ ;  /* 0x0000001002027824 */ /* 0x008fe200078e00ff */
[----:B------:R-:W-:-:S04]  /*00e0*/  SGXT.U32 R13, R13, 0x4 ;  /* 0x000000040d0d781a */ /* 0x000fc80000000000 */
[----:B------:R-:W-:-:S04]  /*00f0*/  LOP3.LUT R3, R2, R13, RZ, 0xfc, !PT ;  /* 0x0000000d02037212 */ /* 0x000fc800078efcff */
[C---:B------:R-:W-:Y:S01]  /*0100*/  ISETP.GE.AND P1, PT, R3.reuse, 0x800, PT ;  /* 0x000008000300780c */ /* 0x040fe20003f26270 */
[----:B------:R-:W-:Y:S01]  /*0110*/  IMAD.SHL.U32 R6, R3, 0x4, RZ ;  /* 0x0000000403067824 */ /* 0x000fe200078e00ff */
[----:B------:R-:W-:-:S03]  /*0120*/  PRMT R3, RZ, 0x7610, R3 ;  /* 0x00007610ff037816 */ /* 0x000fc60000000003 */
[----:B------:R-:W-:-:S06]  /*0130*/  IMAD.WIDE R6, R6, R7, c[0x0][0x170] ;  /* 0x00005c0006067625 */ /* 0x000fcc00078e0207 */
[----:B------:R-:W-:-:S05]  /*0140*/  IMAD.WIDE.U32 R8, R14, 0x2, R6 ;  /* 0x000000020e087825 */ /* 0x000fca00078e0006 */
[----:B------:R1:W3:Y:S01]  /*0150*/  @!P1 LDG.E.U16 R3, [R8.64] ;  /* 0x0000000408039981 */ /* 0x0002e2000c1e1500 */
[----:B------:R-:W-:Y:S01]  /*0160*/  ISETP.EQ.AND P2, PT, R14, 0x2, PT ;  /* 0x000000020e00780c */ /* 0x000fe20003f42270 */
[----:B--2---:R-:W-:-:S05]  /*0170*/  IMAD.WIDE R6, R0, R11, c[0x0][0x178] ;  /* 0x00005e0000067625 */ /* 0x004fca00078e020b */
[----:B------:R2:W5:Y:S04]  /*0180*/  LDG.E R15, [R6.64] ;  /* 0x00000004060f7981 */ /* 0x000568000c1e1900 */
[----:B------:R2:W5:Y:S01]  /*0190*/  LDG.E R0, [R6.64+0x4] ;  /* 0x0000040406007981 */ /* 0x000562000c1e1900 */
[----:B-1----:R-:W-:Y:S02]  /*01a0*/  SEL R9, RZ, 0x3f800000, !P2 ;  /* 0x3f800000ff097807 */ /* 0x002fe40005000000 */
[----:B---3--:R-:W-:Y:S02]  /*01b0*/  SEL R16, R3, RZ, !P1 ;  /* 0x000000ff03107207 */ /* 0x008fe40004800000 */
[----:B------:R-:W-:-:S03]  /*01c0*/  FSEL R3, RZ, 1, P0 ;  /* 0x3f800000ff037808 */ /* 0x000fc60000000000 */
[----:B------:R-:W-:Y:S01]  /*01d0*/  HADD2.F32 R16, -RZ, R16.H0_H0 ;  /* 0x20000010ff107230 */ /* 0x000fe20000004100 */
[----:B------:R-:W-:-:S04]  /*01e0*/  ISETP.EQ.AND P1, PT, R14, 0x1, PT ;  /* 0x000000010e00780c */ /* 0x000fc80003f22270 */
[-C--:B0-----:R-:W-:Y:S01]  /*01f0*/  FMUL R5, R3, R16.reuse ;  /* 0x0000001003057220 */ /* 0x081fe20000400000 */
[----:B------:R-:W-:Y:S01]  /*0200*/  SEL R11, RZ, 0x3f800000, !P1 ;  /* 0x3f800000ff0b7807 */ /* 0x000fe20004800000 */
[----:B------:R-:W-:-:S03]  /*0210*/  FMUL R17, R9, R16 ;  /* 0x0000001009117220 */ /* 0x000fc60000400000 */
[----:B--2---:R-:W0:Y:S01]  /*0220*/  SHFL.BFLY PT, R6, R5, 0x2, 0x1f ;  /* 0x0c401f0005067f89 */ /* 0x004e2200000e0000 */
[----:B------:R-:W-:-:S03]  /*0230*/  FMUL R10, R11, R16 ;  /* 0x000000100b0a7220 */ /* 0x000fc60000400000 */
[----:B------:R-:W1:Y:S04]  /*0240*/  SHFL.BFLY PT, R18, R17, 0x2, 0x1f ;  /* 0x0c401f0011127f89 */ /* 0x000e6800000e0000 */
[----:B------:R-:W2:Y:S01]  /*0250*/  SHFL.BFLY PT, R10, R10, 0x2, 0x1f ;  /* 0x0c401f000a0a7f89 */ /* 0x000ea200000e0000 */
[----:B0-----:R-:W-:-:S05]  /*0260*/  FFMA R8, R3, R16, R6 ;  /* 0x0000001003087223 */ /* 0x001fca0000000006 */
[----:B------:R-:W0:Y:S01]  /*0270*/  SHFL.BFLY PT, R3, R8, 0x1, 0x1f ;  /* 0x0c201f0008037f89 */ /* 0x000e2200000e0000 */
[-C--:B-1----:R-:W-:Y:S01]  /*0280*/  FFMA R18, R9, R16.reuse, R18 ;  /* 0x0000001009127223 */ /* 0x082fe20000000012 */
[----:B--2---:R-:W-:-:S04]  /*0290*/  FFMA R11, R11, R16, R10 ;  /* 0x000000100b0b7223 */ /* 0x004fc8000000000a */
[----:B------:R-:W1:Y:S04]  /*02a0*/  SHFL.BFLY PT, R9, R18, 0x1, 0x1f ;  /* 0x0c201f0012097f89 */ /* 0x000e6800000e0000 */
[----:B------:R-:W2:Y:S01]  /*02b0*/  SHFL.BFLY PT, R22, R11, 0x1, 0x1f ;  /* 0x0c201f000b167f89 */ /* 0x000ea200000e0000 */
[--C-:B------:R-:W-:Y:S01]  /*02c0*/  SHF.R.U32.HI R6, RZ, 0x4, R12.reuse ;  /* 0x00000004ff067819 */ /* 0x100fe2000001160c */
[----:B----4-:R-:W-:Y:S01]  /*02d0*/  IMAD.SHL.U32 R7, R4, 0x4, RZ ;  /* 0x0000000404077824 */ /* 0x010fe200078e00ff */
[----:B------:R-:W-:Y:S02]  /*02e0*/  LOP3.LUT R2, R2, 0xf, R12, 0xf8, !PT ;  /* 0x0000000f02027812 */ /* 0x000fe400078ef80c */
[----:B------:R-:W-:-:S04]  /*02f0*/  SGXT.U32 R6, R6, 0x2 ;  /* 0x000000020606781a */ /* 0x000fc80000000000 */
[----:B------:R-:W-:Y:S01]  /*0300*/  LOP3.LUT R19, R7, R6, RZ, 0xfc, !PT ;  /* 0x0000000607137212 */ /* 0x000fe200078efcff */
[----:B0-----:R-:W-:Y:S01]  /*0310*/  FADD R10, R8, R3 ;  /* 0x00000003080a7221 */ /* 0x001fe20000000000 */
[----:B------:R-:W-:-:S05]  /*0320*/  SHF.R.S32.HI R3, RZ, 0x1f, R2 ;  /* 0x0000001fff037819 */ /* 0x000fca0000011402 */
[----:B------:R-:W-:Y:S01]  /*0330*/  IMAD.WIDE R4, R19, 0x800, R2 ;  /* 0x0000080013047825 */ /* 0x000fe200078e0202 */
[----:B-1----:R-:W-:Y:S01]  /*0340*/  FADD R20, R18, R9 ;  /* 0x0000000912147221 */ /* 0x002fe20000000000 */
[----:B------:R-:W-:Y:S01]  /*0350*/  IADD3 R9, R7, -0x3, RZ ;  /* 0xfffffffd07097810 */ /* 0x000fe20007ffe0ff */
[----:B--2---:R-:W-:Y:S01]  /*0360*/  FADD R22, R11, R22 ;  /* 0x000000160b167221 */ /* 0x004fe20000000000 */
[----:B------:R-:W-:Y:S01]  /*0370*/  IMAD.MOV.U32 R18, RZ, RZ, 0x1000 ;  /* 0x00001000ff127424 */ /* 0x000fe200078e00ff */
[C---:B------:R-:W-:Y:S01]  /*0380*/  SHF.L.U64.HI R3, R4.reuse, 0x1, R5 ;  /* 0x0000000104037819 */ /* 0x040fe20000010205 */
[----:B------:R-:W-:Y:S01]  /*0390*/  IMAD.SHL.U32 R17, R4, 0x2, RZ ;  /* 0x0000000204117824 */ /* 0x000fe200078e00ff */
[----:B------:R-:W-:Y:S01]  /*03a0*/  IADD3 R23, P1, R6, R9, RZ ;  /* 0x0000000906177210 */ /* 0x000fe20007f3e0ff */
[----:B------:R0:W-:Y:S01]  /*03b0*/  STS [R13.X4], R10 ;  /* 0x0000000a0d007388 */ /* 0x0001e20000004800 */
[----:B-----5:R-:W-:Y:S02]  /*03c0*/  SHF.R.S32.HI R11, RZ, 0x1f, R15 ;  /* 0x0000001fff0b7819 */ /* 0x020fe4000001140f */
[C---:B------:R-:W-:Y:S01]  /*03d0*/  IADD3 R24, P0, -R15.reuse, R0, RZ ;  /* 0x000000000f187210 */ /* 0x040fe20007f1e1ff */
[----:B------:R-:W-:-:S03]  /*03e0*/  IMAD.WIDE R4, R15, R18, c[0x0][0x160] ;  /* 0x000058000f047625 */ /* 0x000fc600078e0212 */
[----:B------:R-:W-:Y:S02]  /*03f0*/  LEA.HI.X.SX32 R27, R0, ~R11, 0x1, P0 ;  /* 0x8000000b001b7211 */ /* 0x000fe400000f0eff */
[C---:B------:R-:W-:Y:S02]  /*0400*/  IADD3 R11, R7.reuse, -0x2, RZ ;  /* 0xfffffffe070b7810 */ /* 0x040fe40007ffe0ff */
[----:B------:R-:W-:Y:S02]  /*0410*/  IADD3 R7, R7, -0x1, RZ ;  /* 0xffffffff07077810 */ /* 0x000fe40007ffe0ff */
[----:B------:R-:W-:Y:S02]  /*0420*/  LEA.HI.X.SX32 R0, R9, RZ, 0x1, P1 ;  /* 0x000000ff09007211 */ /* 0x000fe400008f0eff */
[----:B------:R-:W-:Y:S02]  /*0430*/  LEA R8, P2, R23, R4, 0xc ;  /* 0x0000000417087211 */ /* 0x000fe400078460ff */
[----:B------:R-:W-:-:S02]  /*0440*/  IADD3 R21, P4, R6, R7, RZ ;  /* 0x0000000706157210 */ /* 0x000fc40007f9e0ff */
[----:B------:R-:W-:Y:S02]  /*0450*/  IADD3 R25, P3, R6, R11, RZ ;  /* 0x0000000b06197210 */ /* 0x000fe40007f7e0ff */
[C---:B------:R-:W-:Y:S02]  /*0460*/  ISETP.GE.U32.AND P1, PT, R23.reuse, R24, PT ;  /* 0x000000181700720c */ /* 0x040fe40003f26070 */
[C---:B------:R-:W-:Y:S02]  /*0470*/  ISETP.GT.U32.AND P0, PT, R23.reuse, -0x1, PT ;  /* 0xffffffff1700780c */ /* 0x040fe40003f04070 */
[----:B------:R-:W-:Y:S02]  /*0480*/  LEA.HI.X R9, R23, R5, R0, 0xc, P2 ;  /* 0x0000000517097211 */ /* 0x000fe400010f6400 */
[----:B------:R-:W-:Y:S02]  /*0490*/  LEA.HI.X.SX32 R23, R7, RZ, 0x1, P4 ;  /* 0x000000ff07177211 */ /* 0x000fe400020f0eff */
[----:B------:R-:W-:-:S02]  /*04a0*/  LEA.HI.X.SX32 R26, R11, RZ, 0x1, P3 ;  /* 0x000000ff0b1a7211 */ /* 0x000fc400018f0eff */
[C---:B0-----:R-:W-:Y:S02]  /*04b0*/  LEA R10, P4, R25.reuse, R4, 0xc ;  /* 0x00000004190a7211 */ /* 0x041fe400078860ff */
[C---:B------:R-:W-:Y:S02]  /*04c0*/  ISETP.GE.AND.EX P1, PT, R0.reuse, R27, PT, P1 ;  /* 0x0000001b0000720c */ /* 0x040fe40003f26310 */
[----:B------:R-:W-:Y:S02]  /*04d0*/  ISETP.GE.U32.AND P3, PT, R25, R24, PT ;  /* 0x000000181900720c */ /* 0x000fe40003f66070 */
[----:B------:R-:W-:Y:S02]  /*04e0*/  LEA R6, P5, R21, R4, 0xc ;  /* 0x0000000415067211 */ /* 0x000fe400078a60ff */
[----:B------:R-:W-:Y:S02]  /*04f0*/  LEA.HI.X R11, R25, R5, R26, 0xc, P4 ;  /* 0x00000005190b7211 */ /* 0x000fe400020f641a */
[----:B------:R-:W-:-:S02]  /*0500*/  ISETP.GT.AND.EX P1, PT, R0, -0x1, !P1, P0 ;  /* 0xffffffff0000780c */ /* 0x000fc40004f24300 */
[----:B------:R-:W-:Y:S02]  /*0510*/  ISETP.GT.U32.AND P2, PT, R25, -0x1, PT ;  /* 0xffffffff1900780c */ /* 0x000fe40003f44070 */
[C---:B------:R-:W-:Y:S02]  /*0520*/  ISETP.GE.U32.AND P4, PT, R21.reuse, R24, PT ;  /* 0x000000181500720c */ /* 0x040fe40003f86070 */
[----:B------:R-:W-:Y:S02]  /*0530*/  ISETP.GE.AND.EX P3, PT, R26, R27, PT, P3 ;  /* 0x0000001b1a00720c */ /* 0x000fe40003f66330 */
[----:B------:R-:W-:Y:S02]  /*0540*/  LEA.HI.X R7, R21, R5, R23, 0xc, P5 ;  /* 0x0000000515077211 */ /* 0x000fe400028f6417 */
[----:B------:R-:W-:Y:S02]  /*0550*/  ISETP.GT.U32.AND P5, PT, R24, R19, PT ;  /* 0x000000131800720c */ /* 0x000fe40003fa4070 */
[----:B------:R-:W-:-:S02]  /*0560*/  SHF.R.S32.HI R0, RZ, 0x1f, R19 ;  /* 0x0000001fff007819 */ /* 0x000fc40000011413 */
[----:B------:R-:W-:Y:S02]  /*0570*/  ISETP.GT.U32.AND P0, PT, R21, -0x1, PT ;  /* 0xffffffff1500780c */ /* 0x000fe40003f04070 */
[----:B------:R-:W-:Y:S02]  /*0580*/  ISETP.GE.AND.EX P4, PT, R23, R27, PT, P4 ;  /* 0x0000001b1700720c */ /* 0x000fe40003f86340 */
[----:B------:R-:W-:Y:S02]  /*0590*/  ISETP.GT.AND.EX P2, PT, R26, -0x1, !P3, P2 ;  /* 0xffffffff1a00780c */ /* 0x000fe40005f44320 */
[----:B------:R-:W-:Y:S02]  /*05a0*/  ISETP.LT.U32.AND P1, PT, R2, 0x800, P1 ;  /* 0x000008000200780c */ /* 0x000fe40000f21070 */
[----:B------:R-:W-:Y:S02]  /*05b0*/  ISETP.GT.AND.EX P5, PT, R27, R0, PT, P5 ;  /* 0x000000001b00720c */ /* 0x000fe40003fa4350 */
[----:B------:R-:W-:-:S02]  /*05c0*/  ISETP.GT.AND.EX P0, PT, R23, -0x1, !P4, P0 ;  /* 0xffffffff1700780c */ /* 0x000fc40006704300 */
[C---:B------:R-:W-:Y:S02]  /*05d0*/  ISETP.LT.U32.AND P2, PT, R2.reuse, 0x800, P2 ;  /* 0x000008000200780c */ /* 0x040fe40001741070 */
[----:B------:R-:W-:Y:S01]  /*05e0*/  ISETP.GT.AND P5, PT, R19, -0x1, P5 ;  /* 0xffffffff1300780c */ /* 0x000fe20002fa4270 */
[C---:B------:R-:W-:Y:S01]  /*05f0*/  IMAD.WIDE R8, R2.reuse, 0x2, R8 ;  /* 0x0000000202087825 */ /* 0x040fe200078e0208 */
[----:B------:R-:W-:Y:S02]  /*0600*/  PRMT R19, RZ, 0x7610, R19 ;  /* 0x00007610ff137816 */ /* 0x000fe40000000013 */
[C---:B------:R-:W-:Y:S01]  /*0610*/  ISETP.LT.U32.AND P3, PT, R2.reuse, 0x800, P0 ;  /* 0x000008000200780c */ /* 0x040fe20000761070 */
[C---:B------:R-:W-:Y:S01]  /*0620*/  IMAD.WIDE R10, R2.reuse, 0x2, R10 ;  /* 0x00000002020a7825 */ /* 0x040fe200078e020a */
[C---:B------:R-:W-:Y:S02]  /*0630*/  ISETP.LT.U32.AND P0, PT, R2.reuse, 0x800, P5 ;  /* 0x000008000200780c */ /* 0x040fe40002f01070 */
[----:B------:R-:W-:Y:S01]  /*0640*/  PRMT R21, RZ, 0x7610, R21 ;  /* 0x00007610ff157816 */ /* 0x000fe20000000015 */
[----:B------:R-:W-:Y:S01]  /*0650*/  IMAD.WIDE R6, R2, 0x2, R6 ;  /* 0x0000000202067825 */ /* 0x000fe200078e0206 */
[----:B------:R-:W-:Y:S01]  /*0660*/  LOP3.LUT R2, R12, 0xf, RZ, 0xc0, !PT ;  /* 0x0000000f0c027812 */ /* 0x000fe200078ec0ff */
[----:B------:R0:W2:Y:S04]  /*0670*/  @P1 LDG.E.U16 R19, [R8.64] ;  /* 0x0000000408131981 */ /* 0x0000a8000c1e1500 */
[----:B------:R-:W-:Y:S06]  /*0680*/  BAR.SYNC 0x0 ;  /* 0x0000000000007b1d */ /* 0x000fec0000000000 */
[----:B------:R-:W-:Y:S01]  /*0690*/  IADD3 R4, P6, R4, R17, RZ ;  /* 0x0000001104047210 */ /* 0x000fe20007fde0ff */
[----:B------:R1:W3:Y:S01]  /*06a0*/  @P2 LDG.E.U16 R21, [R10.64] ;  /* 0x000000040a152981 */ /* 0x0002e2000c1e1500 */
[----:B------:R-:W-:-:S03]  /*06b0*/  PRMT R23, RZ, 0x7610, R23 ;  /* 0x00007610ff177816 */ /* 0x000fc60000000017 */
[----:B------:R-:W-:Y:S01]  /*06c0*/  LDS R0, [R2.X4] ;  /* 0x0000000002007984 */ /* 0x000fe20000004800 */
[----:B0-----:R-:W-:Y:S01]  /*06d0*/  PRMT R9, RZ, 0x7610, R9 ;  /* 0x00007610ff097816 */ /* 0x001fe20000000009 */
[----:B------:R-:W-:Y:S02]  /*06e0*/  IMAD.X R5, R5, 0x1, R3, P6 ;  /* 0x0000000105057824 */ /* 0x000fe400030e0603 */
[----:B------:R-:W-:Y:S06]  /*06f0*/  BAR.SYNC 0x0 ;  /* 0x0000000000007b1d */ /* 0x000fec0000000000 */
[----:B------:R-:W-:Y:S04]  /*0700*/  STS [R13.X4], R22 ;  /* 0x000000160d007388 */ /* 0x000fe80000004800 */
[----:B------:R-:W-:Y:S06]  /*0710*/  BAR.SYNC 0x0 ;  /* 0x0000000000007b1d */ /* 0x000fec0000000000 */
[----:B------:R0:W4:Y:S04]  /*0720*/  @P3 LDG.E.U16 R23, [R6.64] ;  /* 0x0000000406173981 */ /* 0x000128000c1e1500 */
[----:B------:R-:W-:Y:S04]  /*0730*/  LDS R8, [R2.X4] ;  /* 0x0000000002087984 */ /* 0x000fe80000004800 */
[----:B------:R-:W-:Y:S06]  /*0740*/  BAR.SYNC 0x0 ;  /* 0x0000000000007b1d */ /* 0x000fec0000000000 */
[----:B------:R-:W-:Y:S04]  /*0750*/  STS [R13.X4], R20 ;  /* 0x000000140d007388 */ /* 0x000fe80000004800 */
[----:B------:R-:W-:Y:S06]  /*0760*/  BAR.SYNC 0x0 ;  /* 0x0000000000007b1d */ /* 0x000fec0000000000 */
[----:B------:R5:W4:Y:S01]  /*0770*/  @P0 LDG.E.U16 R9, [R4.64] ;  /* 0x0000000404090981 */ /* 0x000b22000c1e1500 */
[----:B------:R-:W-:-:S04]  /*0780*/  ISETP.EQ.AND P1, PT, R14, 0x3, PT ;  /* 0x000000030e00780c */ /* 0x000fc80003f22270 */
[----:B-1----:R-:W-:-:S05]  /*0790*/  SEL R11, RZ, 0x3f800000, !P1 ;  /* 0x3f800000ff0b7807 */ /* 0x002fca0004800000 */
[----:B------:R-:W-:-:S05]  /*07a0*/  FMUL R10, R16, R11 ;  /* 0x0000000b100a7220 */ /* 0x000fca0000400000 */
[----:B------:R-:W1:Y:S02]  /*07b0*/  SHFL.BFLY PT, R25, R10, 0x2, 0x1f ;  /* 0x0c401f000a197f89 */ /* 0x000e6400000e0000 */
[----:B-1----:R-:W-:-:S05]  /*07c0*/  FFMA R25, R16, R11, R25 ;  /* 0x0000000b10197223 */ /* 0x002fca0000000019 */
[----:B0-----:R-:W0:Y:S02]  /*07d0*/  SHFL.BFLY PT, R6, R25, 0x1, 0x1f ;  /* 0x0c201f0019067f89 */ /* 0x001e2400000e0000 */
[----:B0-----:R-:W-:Y:S02]  /*07e0*/  FADD R14, R25, R6 ;  /* 0x00000006190e7221 */ /* 0x001fe40000000000 */
[----:B------:R-:W0:Y:S04]  /*07f0*/  LDS R6, [R2.X4] ;  /* 0x0000000002067984 */ /* 0x000e280000004800 */
[----:B------:R-:W-:Y:S06]  /*0800*/  BAR.SYNC 0x0 ;  /* 0x0000000000007b1d */ /* 0x000fec0000000000 */
[----:B------:R-:W-:Y:S04]  /*0810*/  STS [R13.X4], R14 ;  /* 0x0000000e0d007388 */ /* 0x000fe80000004800 */
[----:B------:R-:W-:Y:S06]  /*0820*/  BAR.SYNC 0x0 ;  /* 0x0000000000007b1d */ /* 0x000fec0000000000 */
[----:B-----5:R-:W1:Y:S01]  /*0830*/  LDS R4, [R2.X4] ;  /* 0x0000000002047984 */ /* 0x020e620000004800 */
[----:B--2---:R-:W-:-:S05]  /*0840*/  HADD2.F32 R19, -RZ, R19.H0_H0 ;  /* 0x20000013ff137230 */ /* 0x004fca0000004100 */
[----:B------:R-:W-:Y:S01]  /*0850*/  FFMA R19, R0, R19, RZ ;  /* 0x0000001300137223 */ /* 0x000fe200000000ff */
[----:B---3--:R-:W-:-:S05]  /*0860*/  HADD2.F32 R21, -RZ, R21.H0_H0 ;  /* 0x20000015ff157230 */ /* 0x008fca0000004100 */
[----:B------:R-:W-:Y:S01]  /*0870*/  FFMA R19, R8, R21, R19 ;  /* 0x0000001508137223 */ /* 0x000fe20000000013 */
[----:B----4-:R-:W-:-:S05]  /*0880*/  HADD2.F32 R23, -RZ, R23.H0_H0 ;  /* 0x20000017ff177230 */ /* 0x010fca0000004100 */
[----:B0-----:R-:W-:Y:S01]  /*0890*/  FFMA R23, R6, R23, R19 ;  /* 0x0000001706177223 */ /* 0x001fe20000000013 */
[----:B------:R-:W-:-:S05]  /*08a0*/  HADD2.F32 R9, -RZ, R9.H0_H0 ;  /* 0x20000009ff097230 */ /* 0x000fca0000004100 */
[----:B-1----:R-:W-:-:S04]  /*08b0*/  FFMA R4, R4, R9, R23 ;  /* 0x0000000904047223 */ /* 0x002fc80000000017 */
[----:B------:R-:W-:-:S04]  /*08c0*/  FADD R0, RZ, -R4 ;  /* 0x80000004ff007221 */ /* 0x000fc80000000000 */
[----:B------:R-:W-:-:S05]  /*08d0*/  FMUL R0, R0, 1.4426950216293334961 ;  /* 0x3fb8aa3b00007820 */ /* 0x000fca0000400000 */
[----:B------:R-:W-:-:S13]  /*08e0*/  FSETP.GEU.AND P1, PT, R0, -126, PT ;  /* 0xc2fc00000000780b */ /* 0x000fda0003f2e000 */
[----:B------:R-:W-:-:S04]  /*08f0*/  @!P1 FMUL R0, R0, 0.5 ;  /* 0x3f00000000009820 */ /* 0x000fc80000400000 */
[----:B------:R-:W0:Y:S02]  /*0900*/  MUFU.EX2 R2, R0 ;  /* 0x0000000000027308 */ /* 0x000e240000000800 */
[----:B0-----:R-:W-:-:S04]  /*0910*/  @!P1 FMUL R2, R2, R2 ;  /* 0x0000000202029220 */ /* 0x001fc80000400000 */
[----:B------:R-:W-:-:S05]  /*0920*/  FADD R5, R2, 1 ;  /* 0x3f80000002057421 */ /* 0x000fca0000000000 */
[----:B------:R-:W-:Y:S02]  /*0930*/  FSETP.GT.AND P2, PT, R5, 8.50705917302346158658e+37, PT ;  /* 0x7e8000000500780b */ /* 0x000fe40003f44000 */
[----:B------:R-:W-:-:S11]  /*0940*/  LOP3.LUT P1, RZ, R12, 0x1c0, RZ, 0xc0, !PT ;  /* 0x000001c00cff7812 */ /* 0x000fd6000782c0ff */
[----:B------:R-:W-:Y:S01]  /*0950*/  @P2 FMUL R5, R5, 0.25 ;  /* 0x3e80000005052820 */ /* 0x000fe20000400000 */
[----:B------:R-:W-:-:S05]  /*0960*/  PLOP3.LUT P0, PT, P1, P0, PT, 0x8, 0x0 ;  /* 0x000000000000781c */ /* 0x000fca0000f00170 */
[----:B------:R-:W0:Y:S01]  /*0970*/  MUFU.RCP R5, R5 ;  /* 0x0000000500057308 */ /* 0x000e220000001000 */
[----:B------:R-:W-:-:S05]  /*0980*/  IMAD.MOV.U32 R2, RZ, RZ, 0x3e800000 ;  /* 0x3e800000ff027424 */ /* 0x000fca00078e00ff */
[----:B------:R-:W-:Y:S01]  /*0990*/  FSEL R2, R2, 1, P2 ;  /* 0x3f80000002027808 */ /* 0x000fe20001000000 */
[----:B------:R-:W-:-:S04]  /*09a0*/  IMAD.WIDE R18, R15, R18, c[0x0][0x168] ;  /* 0x00005a000f127625 */ /* 0x000fc800078e0212 */
[----:B0-----:R-:W-:Y:S01]  /*09b0*/  FMUL R7, R5, R2 ;  /* 0x0000000205077220 */ /* 0x001fe20000400000 */
[----:B------:R-:W-:-:S03]  /*09c0*/  IADD3 R2, P1, R18, R17, RZ ;  /* 0x0000001112027210 */ /* 0x000fc60007f3e0ff */
[----:B------:R-:W-:Y:S01]  /*09d0*/  FMUL R7, R4, R7 ;  /* 0x0000000704077220 */ /* 0x000fe20000400000 */
[----:B------:R-:W-:Y:S09]  /*09e0*/  @!P0 EXIT ;  /* 0x000000000000894d */ /* 0x000ff20003800000 */
[----:B------:R-:W-:Y:S01]  /*09f0*/  F2FP.PACK_AB R7, RZ, R7 ;  /* 0x00000007ff07723e */ /* 0x000fe200000000ff */
[----:B------:R-:W-:-:S05]  /*0a00*/  IMAD.X R3, R19, 0x1, R3, P1 ;  /* 0x0000000113037824 */ /* 0x000fca00008e0603 */
[----:B------:R-:W-:Y:S01]  /*0a10*/  STG.E.U16 [R2.64], R7 ;  /* 0x0000000702007986 */ /* 0x000fe2000c101504 */
[----:B------:R-:W-:Y:S05]  /*0a20*/  EXIT ;  /* 0x000000000000794d */ /* 0x000fea0003800000 */
.L_x_0:
[----:B------:R-:W-:-:S00]  /*0a30*/  BRA `(.L_x_0) ;  /* 0xfffffff000007947 */ /* 0x000fc0000383ffff */
[----:B------:R-:W-:-:S00]  /*0a40*/  NOP ;  /* 0x0000000000007918 */ /* 0x000fc00000000000 */
        /* <DEDUP_REMOVED lines=11> */
.L_x_1:


//--------------------- .nv.shared.causal_conv1d_fwd_kernel --------------------------
	.section	.nv.shared.causal_conv1d_fwd_kernel,"aw",@nobits
	.align	16
